//
// Generated by NVIDIA NVVM Compiler
//
// Compiler Build ID: CL-36424714
// Cuda compilation tools, release 13.0, V13.0.88
// Based on NVVM 20.0.0
//

.version 9.0
.target sm_100
.address_size 64

	// .globl	_Z6reducev

.visible .entry _Z6reducev()
{


	ret;

}
	// .globl	_Z4scanv
.visible .entry _Z4scanv()
{


	ret;

}
	// .globl	_Z9histogramv
.visible .entry _Z9histogramv()
{


	ret;

}


// ===== COMPILED SASS (sm_100) =====

	.target	sm_100

	.elftype	@"ET_EXEC"


//--------------------- .note.nv.tkinfo           --------------------------
	.section	.note.nv.tkinfo,"",@"SHT_NOTE"
	.sectionflags	@"SHF_NOTE_NV_TKINFO"
	.tkinfo
        /*0018*/ 	.word	0x00000002
        /*0030*/ 	.string	""
        /*0030*/ 	.string	"ptxas"
        /*0030*/ 	.string	"Cuda compilation tools, release 13.0, V13.0.88"
        /*0030*/ 	.string	"Build cuda_13.0.r13.0/compiler.36424714_0"
        /*0030*/ 	.string	"-arch sm_100 -m 64 "



//--------------------- .note.nv.cuinfo           --------------------------
	.section	.note.nv.cuinfo,"",@"SHT_NOTE"
	.sectionflags	@"SHF_NOTE_NV_CUINFO"
        /*0018*/ 	.short	0x0002
        /*001a*/ 	.short	0x0064
        /*001c*/ 	.short	0x0082
	.zero		2


//--------------------- .nv.info                  --------------------------
	.section	.nv.info,"",@"SHT_CUDA_INFO"
	.align	4


	//----- nvinfo : EIATTR_REGCOUNT
	.align		4
        /*0000*/ 	.byte	0x04, 0x2f
        /*0002*/ 	.short	(.L_1 - .L_0)
	.align		4
.L_0:
        /*0004*/ 	.word	index@(_Z6reducev)
        /*0008*/ 	.word	0x00000004


	//----- nvinfo : EIATTR_FRAME_SIZE
	.align		4
.L_1:
        /*000c*/ 	.byte	0x04, 0x11
        /*000e*/ 	.short	(.L_3 - .L_2)
	.align		4
.L_2:
        /*0010*/ 	.word	index@(_Z6reducev)
        /*0014*/ 	.word	0x00000000


	//----- nvinfo : EIATTR_REGCOUNT
	.align		4
.L_3:
        /*0018*/ 	.byte	0x04, 0x2f
        /*001a*/ 	.short	(.L_5 - .L_4)
	.align		4
.L_4:
        /*001c*/ 	.word	index@(_Z4scanv)
        /*0020*/ 	.word	0x00000004


	//----- nvinfo : EIATTR_FRAME_SIZE
	.align		4
.L_5:
        /*0024*/ 	.byte	0x04, 0x11
        /*0026*/ 	.short	(.L_7 - .L_6)
	.align		4
.L_6:
        /*0028*/ 	.word	index@(_Z4scanv)
        /*002c*/ 	.word	0x00000000


	//----- nvinfo : EIATTR_REGCOUNT
	.align		4
.L_7:
        /*0030*/ 	.byte	0x04, 0x2f
        /*0032*/ 	.short	(.L_9 - .L_8)
	.align		4
.L_8:
        /*0034*/ 	.word	index@(_Z9histogramv)
        /*0038*/ 	.word	0x00000004


	//----- nvinfo : EIATTR_FRAME_SIZE
	.align		4
.L_9:
        /*003c*/ 	.byte	0x04, 0x11
        /*003e*/ 	.short	(.L_11 - .L_10)
	.align		4
.L_10:
        /*0040*/ 	.word	index@(_Z9histogramv)
        /*0044*/ 	.word	0x00000000


	//----- nvinfo : EIATTR_MIN_STACK_SIZE
	.align		4
.L_11:
        /*0048*/ 	.byte	0x04, 0x12
        /*004a*/ 	.short	(.L_13 - .L_12)
	.align		4
.L_12:
        /*004c*/ 	.word	index@(_Z9histogramv)
        /*0050*/ 	.word	0x00000000


	//----- nvinfo : EIATTR_MIN_STACK_SIZE
	.align		4
.L_13:
        /*0054*/ 	.byte	0x04, 0x12
        /*0056*/ 	.short	(.L_15 - .L_14)
	.align		4
.L_14:
        /*0058*/ 	.word	index@(_Z4scanv)
        /*005c*/ 	.word	0x00000000


	//----- nvinfo : EIATTR_MIN_STACK_SIZE
	.align		4
.L_15:
        /*0060*/ 	.byte	0x04, 0x12
        /*0062*/ 	.short	(.L_17 - .L_16)
	.align		4
.L_16:
        /*0064*/ 	.word	index@(_Z6reducev)
        /*0068*/ 	.word	0x00000000
.L_17:


//--------------------- .nv.compat                --------------------------
	.section	.nv.compat,"",@"SHT_CUDA_COMPAT_INFO"
	.align	4
        /*0000*/ 	.byte	0x02, 0x09, 0x00, 0x00, 0x02, 0x02, 0x01, 0x00, 0x02, 0x05, 0x05, 0x00, 0x03, 0x07, 0x01, 0x01
        /*0010*/ 	.byte	0x02, 0x03, 0x00, 0x00, 0x02, 0x06, 0x01, 0x00, 0x04, 0x0b, 0x08, 0x00, 0x09, 0x00, 0x00, 0x00
        /*0020*/ 	.byte	0x00, 0x00, 0x00, 0x00


//--------------------- .nv.info._Z9histogramv    --------------------------
	.section	.nv.info._Z9histogramv,"",@"SHT_CUDA_INFO"
	.sectionflags	@""
	.align	4


	//----- nvinfo : EIATTR_CUDA_API_VERSION
	.align		4
        /*0000*/ 	.byte	0x04, 0x37
        /*0002*/ 	.short	(.L_19 - .L_18)
.L_18:
        /*0004*/ 	.word	0x00000082


	//----- nvinfo : EIATTR_SPARSE_MMA_MASK
	.align		4
.L_19:
        /*0008*/ 	.byte	0x03, 0x50
        /*000a*/ 	.short	0x0000


	//----- nvinfo : EIATTR_MAXREG_COUNT
	.align		4
        /*000c*/ 	.byte	0x03, 0x1b
        /*000e*/ 	.short	0x00ff


	//----- nvinfo : EIATTR_MERCURY_ISA_VERSION
	.align		4
        /*0010*/ 	.byte	0x03, 0x5f
        /*0012*/ 	.short	0x0101


	//----- nvinfo : EIATTR_VRC_CTA_INIT_COUNT
	.align		4
        /*0014*/ 	.byte	0x02, 0x4a
	.zero		1
	.zero		1


	//----- nvinfo : EIATTR_EXIT_INSTR_OFFSETS
	.align		4
        /*0018*/ 	.byte	0x04, 0x1c
        /*001a*/ 	.short	(.L_21 - .L_20)


	//   ....[0]....
.L_20:
        /*001c*/ 	.word	0x00000010


	//----- nvinfo : EIATTR_SW_WAR
	.align		4
.L_21:
        /*0020*/ 	.byte	0x04, 0x36
        /*0022*/ 	.short	(.L_23 - .L_22)
.L_22:
        /*0024*/ 	.word	0x00000008
.L_23:


//--------------------- .nv.info._Z4scanv         --------------------------
	.section	.nv.info._Z4scanv,"",@"SHT_CUDA_INFO"
	.sectionflags	@""
	.align	4


	//----- nvinfo : EIATTR_CUDA_API_VERSION
	.align		4
        /*0000*/ 	.byte	0x04, 0x37
        /*0002*/ 	.short	(.L_25 - .L_24)
.L_24:
        /*0004*/ 	.word	0x00000082


	//----- nvinfo : EIATTR_SPARSE_MMA_MASK
	.align		4
.L_25:
        /*0008*/ 	.byte	0x03, 0x50
        /*000a*/ 	.short	0x0000


	//----- nvinfo : EIATTR_MAXREG_COUNT
	.align		4
        /*000c*/ 	.byte	0x03, 0x1b
        /*000e*/ 	.short	0x00ff


	//----- nvinfo : EIATTR_MERCURY_ISA_VERSION
	.align		4
        /*0010*/ 	.byte	0x03, 0x5f
        /*0012*/ 	.short	0x0101


	//----- nvinfo : EIATTR_VRC_CTA_INIT_COUNT
	.align		4
        /*0014*/ 	.byte	0x02, 0x4a
	.zero		1
	.zero		1


	//----- nvinfo : EIATTR_EXIT_INSTR_OFFSETS
	.align		4
        /*0018*/ 	.byte	0x04, 0x1c
        /*001a*/ 	.short	(.L_27 - .L_26)


	//   ....[0]....
.L_26:
        /*001c*/ 	.word	0x00000010


	//----- nvinfo : EIATTR_SW_WAR
	.align		4
.L_27:
        /*0020*/ 	.byte	0x04, 0x36
        /*0022*/ 	.short	(.L_29 - .L_28)
.L_28:
        /*0024*/ 	.word	0x00000008
.L_29:


//--------------------- .nv.info._Z6reducev       --------------------------
	.section	.nv.info._Z6reducev,"",@"SHT_CUDA_INFO"
	.sectionflags	@""
	.align	4


	//----- nvinfo : EIATTR_CUDA_API_VERSION
	.align		4
        /*0000*/ 	.byte	0x04, 0x37
        /*0002*/ 	.short	(.L_31 - .L_30)
.L_30:
        /*0004*/ 	.word	0x00000082


	//----- nvinfo : EIATTR_SPARSE_MMA_MASK
	.align		4
.L_31:
        /*0008*/ 	.byte	0x03, 0x50
        /*000a*/ 	.short	0x0000


	//----- nvinfo : EIATTR_MAXREG_COUNT
	.align		4
        /*000c*/ 	.byte	0x03, 0x1b
        /*000e*/ 	.short	0x00ff


	//----- nvinfo : EIATTR_MERCURY_ISA_VERSION
	.align		4
        /*0010*/ 	.byte	0x03, 0x5f
        /*0012*/ 	.short	0x0101


	//----- nvinfo : EIATTR_VRC_CTA_INIT_COUNT
	.align		4
        /*0014*/ 	.byte	0x02, 0x4a
	.zero		1
	.zero		1


	//----- nvinfo : EIATTR_EXIT_INSTR_OFFSETS
	.align		4
        /*0018*/ 	.byte	0x04, 0x1c
        /*001a*/ 	.short	(.L_33 - .L_32)


	//   ....[0]....
.L_32:
        /*001c*/ 	.word	0x00000010


	//----- nvinfo : EIATTR_SW_WAR
	.align		4
.L_33:
        /*0020*/ 	.byte	0x04, 0x36
        /*0022*/ 	.short	(.L_35 - .L_34)
.L_34:
        /*0024*/ 	.word	0x00000008
.L_35:


//--------------------- .nv.callgraph             --------------------------
	.section	.nv.callgraph,"",@"SHT_CUDA_CALLGRAPH"
	.align	4
	.sectionentsize	8
	.align		4
        /*0000*/ 	.word	0x00000000
	.align		4
        /*0004*/ 	.word	0xffffffff
	.align		4
        /*0008*/ 	.word	0x00000000
	.align		4
        /*000c*/ 	.word	0xfffffffe
	.align		4
        /*0010*/ 	.word	0x00000000
	.align		4
        /*0014*/ 	.word	0xfffffffd
	.align		4
        /*0018*/ 	.word	0x00000000
	.align		4
        /*001c*/ 	.word	0xfffffffc


//--------------------- .text._Z9histogramv       --------------------------
	.section	.text._Z9histogramv,"ax",@progbits
	.align	128
        .global         _Z9histogramv
        .type           _Z9histogramv,@function
        .size           _Z9histogramv,(.L_x_3 - _Z9histogramv)
        .other          _Z9histogramv,@"STO_CUDA_ENTRY STV_DEFAULT"
_Z9histogramv:
.text._Z9histogramv:
[----:B------:R-:W-:Y:S01]  /*0000*/  LDC R1, c[0x0][0x37c] ;  /* 0x0000df00ff017b82 */ /* 0x000fe20000000800 */
[----:B------:R-:W-:Y:S05]  /*0010*/  EXIT ;  /* 0x000000000000794d */ /* 0x000fea0003800000 */
.L_x_0:
[----:B------:R-:W-:-:S00]  /*0020*/  BRA `(.L_x_0) ;  /* 0xfffffffc00fc7947 */ /* 0x000fc0000383ffff */
[----:B------:R-:W-:-:S00]  /*0030*/  NOP ;  /* 0x0000000000007918 */ /* 0x000fc00000000000 */
        /* <DEDUP_REMOVED lines=12> */
.L_x_3:


//--------------------- .text._Z4scanv            --------------------------
	.section	.text._Z4scanv,"ax",@progbits
	.align	128
        .global         _Z4scanv
        .type           _Z4scanv,@function
        .size           _Z4scanv,(.L_x_4 - _Z4scanv)
        .other          _Z4scanv,@"STO_CUDA_ENTRY STV_DEFAULT"
_Z4scanv:
.text._Z4scanv:
[----:B------:R-:W-:Y:S01]  /*0000*/  LDC R1, c[0x0][0x37c] ;  /* 0x0000df00ff017b82 */ /* 0x000fe20000000800 */
[----:B------:R-:W-:Y:S05]  /*0010*/  EXIT ;  /* 0x000000000000794d */ /* 0x000fea0003800000 */
.L_x_1:
        /* <DEDUP_REMOVED lines=14> */
.L_x_4:


//--------------------- .text._Z6reducev          --------------------------
	.section	.text._Z6reducev,"ax",@progbits
	.align	128
        .global         _Z6reducev
        .type           _Z6reducev,@function
        .size           _Z6reducev,(.L_x_5 - _Z6reducev)
        .other          _Z6reducev,@"STO_CUDA_ENTRY STV_DEFAULT"
_Z6reducev:
.text._Z6reducev:
[----:B------:R-:W-:Y:S01]  /*0000*/  LDC R1, c[0x0][0x37c] ;  /* 0x0000df00ff017b82 */ /* 0x000fe20000000800 */
[----:B------:R-:W-:Y:S05]  /*0010*/  EXIT ;  /* 0x000000000000794d */ /* 0x000fea0003800000 */
.L_x_2:
        /* <DEDUP_REMOVED lines=14> */
.L_x_5:


//--------------------- .nv.shared.reserved.0     --------------------------
	.section	.nv.shared.reserved.0,"aw",@nobits
	.weak		__nv_reservedSMEM_offset_0_alias
	.size		__nv_reservedSMEM_offset_0_alias, 0, 64
	.other		__nv_reservedSMEM_offset_0_alias,@"STO_CUDA_RESERVED_SHARED STV_DEFAULT"
__nv_reservedSMEM_offset_0_alias:
	.zero		0
	.zero		64


//--------------------- .nv.constant0._Z9histogramv --------------------------
	.section	.nv.constant0._Z9histogramv,"a",@progbits
	.sectionflags	@""
	.align	4
.nv.constant0._Z9histogramv:
	.zero		896


//--------------------- .nv.constant0._Z4scanv    --------------------------
	.section	.nv.constant0._Z4scanv,"a",@progbits
	.sectionflags	@""
	.align	4
.nv.constant0._Z4scanv:
	.zero		896


//--------------------- .nv.constant0._Z6reducev  --------------------------
	.section	.nv.constant0._Z6reducev,"a",@progbits
	.sectionflags	@""
	.align	4
.nv.constant0._Z6reducev:
	.zero		896


//--------------------- SYMBOLS --------------------------

	.type		.nv.reservedSmem.offset0,@object
	.size		.nv.reservedSmem.offset0,0x4
